//
// Generated by NVIDIA NVVM Compiler
//
// Compiler Build ID: CL-36424714
// Cuda compilation tools, release 13.0, V13.0.88
// Based on NVVM 20.0.0
//

.version 9.0
.target sm_100
.address_size 64

	// .globl	_Z6test01v
.extern .func  (.param .b32 func_retval0) vprintf
(
	.param .b64 vprintf_param_0,
	.param .b64 vprintf_param_1
)
;
.global .align 1 .b8 $str[68] = {10, 84, 104, 101, 32, 98, 108, 111, 99, 107, 32, 73, 68, 32, 105, 115, 32, 37, 100, 32, 45, 45, 45, 45, 32, 116, 104, 101, 32, 116, 104, 114, 101, 97, 100, 32, 73, 68, 32, 105, 115, 32, 37, 100, 32, 45, 45, 45, 45, 32, 84, 104, 101, 32, 119, 97, 114, 112, 32, 73, 68, 32, 37, 100, 32, 10, 32};

.visible .entry _Z6test01v()
{
	.local .align 8 .b8 	__local_depot0[16];
	.reg .b64 	%SP;
	.reg .b64 	%SPL;
	.reg .b32 	%r<6>;
	.reg .b64 	%rd<5>;

	mov.u64 	%SPL, __local_depot0;
	cvta.local.u64 	%SP, %SPL;
	add.u64 	%rd1, %SP, 0;
	add.u64 	%rd2, %SPL, 0;
	mov.u32 	%r1, %tid.x;
	shr.u32 	%r2, %r1, 5;
	mov.u32 	%r3, %ctaid.x;
	st.local.v2.u32 	[%rd2], {%r3, %r1};
	st.local.u32 	[%rd2+8], %r2;
	mov.u64 	%rd3, $str;
	cvta.global.u64 	%rd4, %rd3;
	{ // callseq 0, 0
	.param .b64 param0;
	st.param.b64 	[param0], %rd4;
	.param .b64 param1;
	st.param.b64 	[param1], %rd1;
	.param .b32 retval0;
	call.uni (retval0), 
	vprintf, 
	(
	param0, 
	param1
	);
	ld.param.b32 	%r4, [retval0];
	} // callseq 0
	ret;

}


// ===== COMPILED SASS (sm_100) =====

	.target	sm_100

	.elftype	@"ET_EXEC"


//--------------------- .note.nv.tkinfo           --------------------------
	.section	.note.nv.tkinfo,"",@"SHT_NOTE"
	.sectionflags	@"SHF_NOTE_NV_TKINFO"
	.tkinfo
        /*0018*/ 	.word	0x00000002
        /*0030*/ 	.string	""
        /*0030*/ 	.string	"ptxas"
        /*0030*/ 	.string	"Cuda compilation tools, release 13.0, V13.0.88"
        /*0030*/ 	.string	"Build cuda_13.0.r13.0/compiler.36424714_0"
        /*0030*/ 	.string	"-arch sm_100 -m 64 "



//--------------------- .note.nv.cuinfo           --------------------------
	.section	.note.nv.cuinfo,"",@"SHT_NOTE"
	.sectionflags	@"SHF_NOTE_NV_CUINFO"
        /*0018*/ 	.short	0x0002
        /*001a*/ 	.short	0x0064
        /*001c*/ 	.short	0x0082
	.zero		2


//--------------------- .nv.info                  --------------------------
	.section	.nv.info,"",@"SHT_CUDA_INFO"
	.align	4


	//----- nvinfo : EIATTR_REGCOUNT
	.align		4
        /*0000*/ 	.byte	0x04, 0x2f
        /*0002*/ 	.short	(.L_2 - .L_1)
	.align		4
.L_1:
        /*0004*/ 	.word	index@(_Z6test01v)
        /*0008*/ 	.word	0x00000018


	//----- nvinfo : EIATTR_FRAME_SIZE
	.align		4
.L_2:
        /*000c*/ 	.byte	0x04, 0x11
        /*000e*/ 	.short	(.L_4 - .L_3)
	.align		4
.L_3:
        /*0010*/ 	.word	index@(_Z6test01v)
        /*0014*/ 	.word	0x00000010


	//----- nvinfo : EIATTR_MIN_STACK_SIZE
	.align		4
.L_4:
        /*0018*/ 	.byte	0x04, 0x12
        /*001a*/ 	.short	(.L_6 - .L_5)
	.align		4
.L_5:
        /*001c*/ 	.word	index@(_Z6test01v)
        /*0020*/ 	.word	0x00000010
.L_6:


//--------------------- .nv.compat                --------------------------
	.section	.nv.compat,"",@"SHT_CUDA_COMPAT_INFO"
	.align	4
        /*0000*/ 	.byte	0x02, 0x09, 0x00, 0x00, 0x02, 0x02, 0x01, 0x00, 0x02, 0x05, 0x05, 0x00, 0x03, 0x07, 0x01, 0x01
        /*0010*/ 	.byte	0x02, 0x03, 0x00, 0x00, 0x02, 0x06, 0x01, 0x00, 0x04, 0x0b, 0x08, 0x00, 0x09, 0x00, 0x00, 0x00
        /*0020*/ 	.byte	0x00, 0x00, 0x00, 0x00


//--------------------- .nv.info._Z6test01v       --------------------------
	.section	.nv.info._Z6test01v,"",@"SHT_CUDA_INFO"
	.sectionflags	@""
	.align	4


	//----- nvinfo : EIATTR_CUDA_API_VERSION
	.align		4
        /*0000*/ 	.byte	0x04, 0x37
        /*0002*/ 	.short	(.L_8 - .L_7)
.L_7:
        /*0004*/ 	.word	0x00000082


	//----- nvinfo : EIATTR_SPARSE_MMA_MASK
	.align		4
.L_8:
        /*0008*/ 	.byte	0x03, 0x50
        /*000a*/ 	.short	0x0000


	//----- nvinfo : EIATTR_MAXREG_COUNT
	.align		4
        /*000c*/ 	.byte	0x03, 0x1b
        /*000e*/ 	.short	0x00ff


	//----- nvinfo : EIATTR_EXTERNS
	.align		4
        /*0010*/ 	.byte	0x04, 0x0f
        /*0012*/ 	.short	(.L_10 - .L_9)


	//   ....[0]....
	.align		4
.L_9:
        /*0014*/ 	.word	index@(vprintf)


	//----- nvinfo : EIATTR_MERCURY_ISA_VERSION
	.align		4
.L_10:
        /*0018*/ 	.byte	0x03, 0x5f
        /*001a*/ 	.short	0x0101


	//----- nvinfo : EIATTR_VRC_CTA_INIT_COUNT
	.align		4
        /*001c*/ 	.byte	0x02, 0x4a
	.zero		1
	.zero		1


	//----- nvinfo : EIATTR_SYSCALL_OFFSETS
	.align		4
        /*0020*/ 	.byte	0x04, 0x46
        /*0022*/ 	.short	(.L_12 - .L_11)


	//   ....[0]....
.L_11:
        /*0024*/ 	.word	0x00000110


	//----- nvinfo : EIATTR_EXIT_INSTR_OFFSETS
	.align		4
.L_12:
        /*0028*/ 	.byte	0x04, 0x1c
        /*002a*/ 	.short	(.L_14 - .L_13)


	//   ....[0]....
.L_13:
        /*002c*/ 	.word	0x00000120


	//----- nvinfo : EIATTR_SW_WAR
	.align		4
.L_14:
        /*0030*/ 	.byte	0x04, 0x36
        /*0032*/ 	.short	(.L_16 - .L_15)
.L_15:
        /*0034*/ 	.word	0x00000008
.L_16:


//--------------------- .nv.callgraph             --------------------------
	.section	.nv.callgraph,"",@"SHT_CUDA_CALLGRAPH"
	.align	4
	.sectionentsize	8
	.align		4
        /*0000*/ 	.word	0x00000000
	.align		4
        /*0004*/ 	.word	0xffffffff
	.align		4
        /*0008*/ 	.word	index@(_Z6test01v)
	.align		4
        /*000c*/ 	.word	index@(vprintf)
	.align		4
        /*0010*/ 	.word	0x00000000
	.align		4
        /*0014*/ 	.word	0xfffffffe
	.align		4
        /*0018*/ 	.word	0x00000000
	.align		4
        /*001c*/ 	.word	0xfffffffd
	.align		4
        /*0020*/ 	.word	0x00000000
	.align		4
        /*0024*/ 	.word	0xfffffffc


//--------------------- .nv.constant4             --------------------------
	.section	.nv.constant4,"a",@progbits
	.align	8
	.align		8
.nv.constant4:
        /*0000*/ 	.dword	vprintf
	.align		8
        /*0008*/ 	.dword	$str


//--------------------- .text._Z6test01v          --------------------------
	.section	.text._Z6test01v,"ax",@progbits
	.align	128
        .global         _Z6test01v
        .type           _Z6test01v,@function
        .size           _Z6test01v,(.L_x_2 - _Z6test01v)
        .other          _Z6test01v,@"STO_CUDA_ENTRY STV_DEFAULT"
_Z6test01v:
.text._Z6test01v:
[----:B------:R-:W0:Y:S01]  /*0000*/  LDC R1, c[0x0][0x37c] ;  /* 0x0000df00ff017b82 */ /* 0x000e220000000800 */
[----:B------:R-:W1:Y:S01]  /*0010*/  S2R R9, SR_TID.X ;  /* 0x0000000000097919 */ /* 0x000e620000002100 */
[----:B------:R-:W-:Y:S01]  /*0020*/  MOV R2, 0x0 ;  /* 0x0000000000027802 */ /* 0x000fe20000000f00 */
[----:B0-----:R-:W-:Y:S01]  /*0030*/  VIADD R1, R1, 0xfffffff0 ;  /* 0xfffffff001017836 */ /* 0x001fe20000000000 */
[----:B------:R-:W0:Y:S01]  /*0040*/  LDCU UR4, c[0x0][0x2f8] ;  /* 0x00005f00ff0477ac */ /* 0x000e220008000800 */
[----:B------:R-:W2:Y:S03]  /*0050*/  S2R R8, SR_CTAID.X ;  /* 0x0000000000087919 */ /* 0x000ea60000002500 */
[----:B------:R-:W3:Y:S01]  /*0060*/  LDC.64 R2, c[0x4][R2] ;  /* 0x0100000002027b82 */ /* 0x000ee20000000a00 */
[----:B------:R-:W4:Y:S01]  /*0070*/  LDCU.64 UR6, c[0x4][0x8] ;  /* 0x01000100ff0677ac */ /* 0x000f220008000a00 */
[----:B------:R-:W5:Y:S01]  /*0080*/  LDCU UR5, c[0x0][0x2fc] ;  /* 0x00005f80ff0577ac */ /* 0x000f620008000800 */
[----:B0-----:R-:W-:Y:S01]  /*0090*/  IADD3 R6, P0, PT, R1, UR4, RZ ;  /* 0x0000000401067c10 */ /* 0x001fe2000ff1e0ff */
[----:B----4-:R-:W-:-:S02]  /*00a0*/  IMAD.U32 R4, RZ, RZ, UR6 ;  /* 0x00000006ff047e24 */ /* 0x010fc4000f8e00ff */
[----:B------:R-:W-:Y:S02]  /*00b0*/  IMAD.U32 R5, RZ, RZ, UR7 ;  /* 0x00000007ff057e24 */ /* 0x000fe4000f8e00ff */
[----:B-----5:R-:W-:Y:S01]  /*00c0*/  IMAD.X R7, RZ, RZ, UR5, P0 ;  /* 0x00000005ff077e24 */ /* 0x020fe200080e06ff */
[----:B-1----:R-:W-:Y:S01]  /*00d0*/  SHF.R.U32.HI R0, RZ, 0x5, R9 ;  /* 0x00000005ff007819 */ /* 0x002fe20000011609 */
[----:B--2---:R0:W-:Y:S04]  /*00e0*/  STL.64 [R1], R8 ;  /* 0x0000000801007387 */ /* 0x0041e80000100a00 */
[----:B------:R0:W-:Y:S02]  /*00f0*/  STL [R1+0x8], R0 ;  /* 0x0000080001007387 */ /* 0x0001e40000100800 */
[----:B------:R-:W-:-:S07]  /*0100*/  LEPC R20, `(.L_x_0) ;  /* 0x000000001014794e */ /* 0x000fce0000000000 */
[----:B0--3--:R-:W-:Y:S05]  /*0110*/  CALL.ABS.NOINC R2 ;  /* 0x0000000002007343 */ /* 0x009fea0003c00000 */
.L_x_0:
[----:B------:R-:W-:Y:S05]  /*0120*/  EXIT ;  /* 0x000000000000794d */ /* 0x000fea0003800000 */
.L_x_1:
[----:B------:R-:W-:-:S00]  /*0130*/  BRA `(.L_x_1) ;  /* 0xfffffffc00fc7947 */ /* 0x000fc0000383ffff */
[----:B------:R-:W-:-:S00]  /*0140*/  NOP ;  /* 0x0000000000007918 */ /* 0x000fc00000000000 */
        /* <DEDUP_REMOVED lines=11> */
.L_x_2:


//--------------------- .nv.global.init           --------------------------
	.section	.nv.global.init,"aw",@progbits
.nv.global.init:
	.type		$str,@object
	.size		$str,(.L_0 - $str)
$str:
        /*0000*/ 	.byte	0x0a, 0x54, 0x68, 0x65, 0x20, 0x62, 0x6c, 0x6f, 0x63, 0x6b, 0x20, 0x49, 0x44, 0x20, 0x69, 0x73
        /*0010*/ 	.byte	0x20, 0x25, 0x64, 0x20, 0x2d, 0x2d, 0x2d, 0x2d, 0x20, 0x74, 0x68, 0x65, 0x20, 0x74, 0x68, 0x72
        /*0020*/ 	.byte	0x65, 0x61, 0x64, 0x20, 0x49, 0x44, 0x20, 0x69, 0x73, 0x20, 0x25, 0x64, 0x20, 0x2d, 0x2d, 0x2d
        /*0030*/ 	.byte	0x2d, 0x20, 0x54, 0x68, 0x65, 0x20, 0x77, 0x61, 0x72, 0x70, 0x20, 0x49, 0x44, 0x20, 0x25, 0x64
        /*0040*/ 	.byte	0x20, 0x0a, 0x20, 0x00
.L_0:


//--------------------- .nv.shared.reserved.0     --------------------------
	.section	.nv.shared.reserved.0,"aw",@nobits
	.weak		__nv_reservedSMEM_offset_0_alias
	.size		__nv_reservedSMEM_offset_0_alias, 0, 64
	.other		__nv_reservedSMEM_offset_0_alias,@"STO_CUDA_RESERVED_SHARED STV_DEFAULT"
__nv_reservedSMEM_offset_0_alias:
	.zero		0
	.zero		64


//--------------------- .nv.constant0._Z6test01v  --------------------------
	.section	.nv.constant0._Z6test01v,"a",@progbits
	.sectionflags	@""
	.align	4
.nv.constant0._Z6test01v:
	.zero		896


//--------------------- SYMBOLS --------------------------

	.type		.nv.reservedSmem.offset0,@object
	.size		.nv.reservedSmem.offset0,0x4
	.type		vprintf,@function
